//
// Generated by NVIDIA NVVM Compiler
//
// Compiler Build ID: CL-36424714
// Cuda compilation tools, release 13.0, V13.0.88
// Based on NVVM 20.0.0
//

.version 9.0
.target sm_100
.address_size 64

	// .globl	_Z13evolve_kernelPiS_i

.visible .entry _Z13evolve_kernelPiS_i(
	.param .u64 .ptr .align 1 _Z13evolve_kernelPiS_i_param_0,
	.param .u64 .ptr .align 1 _Z13evolve_kernelPiS_i_param_1,
	.param .u32 _Z13evolve_kernelPiS_i_param_2
)
{
	.reg .pred 	%p<141>;
	.reg .b32 	%r<164>;
	.reg .b64 	%rd<62>;

	ld.param.u64 	%rd5, [_Z13evolve_kernelPiS_i_param_0];
	ld.param.u64 	%rd4, [_Z13evolve_kernelPiS_i_param_1];
	ld.param.u32 	%r93, [_Z13evolve_kernelPiS_i_param_2];
	cvta.to.global.u64 	%rd1, %rd5;
	mul.lo.s32 	%r1, %r93, %r93;
	mul.lo.s32 	%r2, %r1, %r93;
	mov.u32 	%r94, %ctaid.x;
	mov.u32 	%r3, %ntid.x;
	mov.u32 	%r95, %tid.x;
	mad.lo.s32 	%r135, %r94, %r3, %r95;
	setp.ge.s32 	%p1, %r135, %r2;
	@%p1 bra 	$L__BB0_61;
	cvta.to.global.u64 	%rd6, %rd4;
	mul.wide.s32 	%rd7, %r135, 4;
	add.s64 	%rd2, %rd1, %rd7;
	add.s64 	%rd3, %rd6, %rd7;
	mov.u32 	%r96, %nctaid.x;
	mul.lo.s32 	%r5, %r3, %r96;
$L__BB0_2:
	div.s32 	%r7, %r135, %r1;
	div.s32 	%r98, %r135, %r93;
	rem.s32 	%r99, %r98, %r93;
	mul.lo.s32 	%r100, %r98, %r93;
	not.b32 	%r101, %r100;
	add.s32 	%r102, %r101, %r135;
	mad.lo.s32 	%r103, %r102, %r93, %r99;
	add.s32 	%r104, %r103, -1;
	mul.lo.s32 	%r8, %r104, %r93;
	add.s32 	%r105, %r7, %r8;
	add.s32 	%r9, %r105, -1;
	setp.eq.s32 	%p2, %r9, %r135;
	setp.lt.s32 	%p3, %r9, 1;
	or.pred  	%p4, %p2, %p3;
	setp.ge.s32 	%p5, %r9, %r2;
	mov.b32 	%r137, 0;
	or.pred  	%p6, %p5, %p4;
	@%p6 bra 	$L__BB0_4;
	mul.wide.u32 	%rd8, %r9, 4;
	add.s64 	%rd9, %rd1, %rd8;
	ld.global.u32 	%r137, [%rd9];
$L__BB0_4:
	add.s32 	%r12, %r9, %r1;
	setp.eq.s32 	%p7, %r12, %r135;
	setp.lt.s32 	%p8, %r12, 1;
	or.pred  	%p9, %p7, %p8;
	setp.ge.s32 	%p10, %r12, %r2;
	or.pred  	%p11, %p10, %p9;
	@%p11 bra 	$L__BB0_6;
	mul.wide.u32 	%rd10, %r12, 4;
	add.s64 	%rd11, %rd1, %rd10;
	ld.global.u32 	%r106, [%rd11];
	add.s32 	%r137, %r106, %r137;
$L__BB0_6:
	add.s32 	%r15, %r12, %r1;
	setp.eq.s32 	%p12, %r15, %r135;
	setp.lt.s32 	%p13, %r15, 1;
	or.pred  	%p14, %p12, %p13;
	setp.ge.s32 	%p15, %r15, %r2;
	or.pred  	%p16, %p15, %p14;
	@%p16 bra 	$L__BB0_8;
	mul.wide.u32 	%rd12, %r15, 4;
	add.s64 	%rd13, %rd1, %rd12;
	ld.global.u32 	%r107, [%rd13];
	add.s32 	%r137, %r107, %r137;
$L__BB0_8:
	add.s32 	%r18, %r9, %r93;
	setp.eq.s32 	%p17, %r18, %r135;
	setp.lt.s32 	%p18, %r18, 1;
	or.pred  	%p19, %p17, %p18;
	setp.ge.s32 	%p20, %r18, %r2;
	or.pred  	%p21, %p20, %p19;
	@%p21 bra 	$L__BB0_10;
	mul.wide.u32 	%rd14, %r18, 4;
	add.s64 	%rd15, %rd1, %rd14;
	ld.global.u32 	%r108, [%rd15];
	add.s32 	%r137, %r108, %r137;
$L__BB0_10:
	add.s32 	%r21, %r18, %r1;
	setp.eq.s32 	%p22, %r21, %r135;
	setp.lt.s32 	%p23, %r21, 1;
	or.pred  	%p24, %p22, %p23;
	setp.ge.s32 	%p25, %r21, %r2;
	or.pred  	%p26, %p25, %p24;
	@%p26 bra 	$L__BB0_12;
	mul.wide.u32 	%rd16, %r21, 4;
	add.s64 	%rd17, %rd1, %rd16;
	ld.global.u32 	%r109, [%rd17];
	add.s32 	%r137, %r109, %r137;
$L__BB0_12:
	add.s32 	%r24, %r21, %r1;
	setp.eq.s32 	%p27, %r24, %r135;
	setp.lt.s32 	%p28, %r24, 1;
	or.pred  	%p29, %p27, %p28;
	setp.ge.s32 	%p30, %r24, %r2;
	or.pred  	%p31, %p30, %p29;
	@%p31 bra 	$L__BB0_14;
	mul.wide.u32 	%rd18, %r24, 4;
	add.s64 	%rd19, %rd1, %rd18;
	ld.global.u32 	%r110, [%rd19];
	add.s32 	%r137, %r110, %r137;
$L__BB0_14:
	add.s32 	%r27, %r18, %r93;
	setp.eq.s32 	%p32, %r27, %r135;
	setp.lt.s32 	%p33, %r27, 1;
	or.pred  	%p34, %p32, %p33;
	setp.ge.s32 	%p35, %r27, %r2;
	or.pred  	%p36, %p35, %p34;
	@%p36 bra 	$L__BB0_16;
	mul.wide.u32 	%rd20, %r27, 4;
	add.s64 	%rd21, %rd1, %rd20;
	ld.global.u32 	%r111, [%rd21];
	add.s32 	%r137, %r111, %r137;
$L__BB0_16:
	add.s32 	%r30, %r27, %r1;
	setp.eq.s32 	%p37, %r30, %r135;
	setp.lt.s32 	%p38, %r30, 1;
	or.pred  	%p39, %p37, %p38;
	setp.ge.s32 	%p40, %r30, %r2;
	or.pred  	%p41, %p40, %p39;
	@%p41 bra 	$L__BB0_18;
	mul.wide.u32 	%rd22, %r30, 4;
	add.s64 	%rd23, %rd1, %rd22;
	ld.global.u32 	%r112, [%rd23];
	add.s32 	%r137, %r112, %r137;
$L__BB0_18:
	add.s32 	%r33, %r30, %r1;
	setp.eq.s32 	%p42, %r33, %r135;
	setp.lt.s32 	%p43, %r33, 1;
	or.pred  	%p44, %p42, %p43;
	setp.ge.s32 	%p45, %r33, %r2;
	or.pred  	%p46, %p45, %p44;
	@%p46 bra 	$L__BB0_20;
	mul.wide.u32 	%rd24, %r33, 4;
	add.s64 	%rd25, %rd1, %rd24;
	ld.global.u32 	%r113, [%rd25];
	add.s32 	%r137, %r113, %r137;
$L__BB0_20:
	add.s32 	%r36, %r8, %r7;
	setp.eq.s32 	%p47, %r36, %r135;
	setp.lt.s32 	%p48, %r36, 1;
	or.pred  	%p49, %p47, %p48;
	setp.ge.s32 	%p50, %r36, %r2;
	or.pred  	%p51, %p50, %p49;
	@%p51 bra 	$L__BB0_22;
	mul.wide.u32 	%rd26, %r36, 4;
	add.s64 	%rd27, %rd1, %rd26;
	ld.global.u32 	%r114, [%rd27];
	add.s32 	%r137, %r114, %r137;
$L__BB0_22:
	add.s32 	%r39, %r12, 1;
	setp.eq.s32 	%p52, %r39, %r135;
	setp.gt.u32 	%p53, %r12, 2147483646;
	or.pred  	%p54, %p52, %p53;
	setp.ge.s32 	%p55, %r39, %r2;
	or.pred  	%p56, %p55, %p54;
	@%p56 bra 	$L__BB0_24;
	mul.wide.u32 	%rd28, %r39, 4;
	add.s64 	%rd29, %rd1, %rd28;
	ld.global.u32 	%r115, [%rd29];
	add.s32 	%r137, %r115, %r137;
$L__BB0_24:
	add.s32 	%r42, %r15, 1;
	setp.eq.s32 	%p57, %r42, %r135;
	setp.gt.u32 	%p58, %r15, 2147483646;
	or.pred  	%p59, %p57, %p58;
	setp.ge.s32 	%p60, %r42, %r2;
	or.pred  	%p61, %p60, %p59;
	@%p61 bra 	$L__BB0_26;
	mul.wide.u32 	%rd30, %r42, 4;
	add.s64 	%rd31, %rd1, %rd30;
	ld.global.u32 	%r116, [%rd31];
	add.s32 	%r137, %r116, %r137;
$L__BB0_26:
	add.s32 	%r45, %r18, 1;
	setp.eq.s32 	%p62, %r45, %r135;
	setp.gt.u32 	%p63, %r18, 2147483646;
	or.pred  	%p64, %p62, %p63;
	setp.ge.s32 	%p65, %r45, %r2;
	or.pred  	%p66, %p65, %p64;
	@%p66 bra 	$L__BB0_28;
	mul.wide.u32 	%rd32, %r45, 4;
	add.s64 	%rd33, %rd1, %rd32;
	ld.global.u32 	%r117, [%rd33];
	add.s32 	%r137, %r117, %r137;
$L__BB0_28:
	add.s32 	%r48, %r21, 1;
	setp.eq.s32 	%p67, %r48, %r135;
	setp.gt.u32 	%p68, %r21, 2147483646;
	or.pred  	%p69, %p67, %p68;
	setp.ge.s32 	%p70, %r48, %r2;
	or.pred  	%p71, %p70, %p69;
	@%p71 bra 	$L__BB0_30;
	mul.wide.u32 	%rd34, %r48, 4;
	add.s64 	%rd35, %rd1, %rd34;
	ld.global.u32 	%r118, [%rd35];
	add.s32 	%r137, %r118, %r137;
$L__BB0_30:
	add.s32 	%r51, %r24, 1;
	setp.eq.s32 	%p72, %r51, %r135;
	setp.gt.u32 	%p73, %r24, 2147483646;
	or.pred  	%p74, %p72, %p73;
	setp.ge.s32 	%p75, %r51, %r2;
	or.pred  	%p76, %p75, %p74;
	@%p76 bra 	$L__BB0_32;
	mul.wide.u32 	%rd36, %r51, 4;
	add.s64 	%rd37, %rd1, %rd36;
	ld.global.u32 	%r119, [%rd37];
	add.s32 	%r137, %r119, %r137;
$L__BB0_32:
	add.s32 	%r54, %r27, 1;
	setp.eq.s32 	%p77, %r54, %r135;
	setp.gt.u32 	%p78, %r27, 2147483646;
	or.pred  	%p79, %p77, %p78;
	setp.ge.s32 	%p80, %r54, %r2;
	or.pred  	%p81, %p80, %p79;
	@%p81 bra 	$L__BB0_34;
	mul.wide.u32 	%rd38, %r54, 4;
	add.s64 	%rd39, %rd1, %rd38;
	ld.global.u32 	%r120, [%rd39];
	add.s32 	%r137, %r120, %r137;
$L__BB0_34:
	add.s32 	%r57, %r30, 1;
	setp.eq.s32 	%p82, %r57, %r135;
	setp.gt.u32 	%p83, %r30, 2147483646;
	or.pred  	%p84, %p82, %p83;
	setp.ge.s32 	%p85, %r57, %r2;
	or.pred  	%p86, %p85, %p84;
	@%p86 bra 	$L__BB0_36;
	mul.wide.u32 	%rd40, %r57, 4;
	add.s64 	%rd41, %rd1, %rd40;
	ld.global.u32 	%r121, [%rd41];
	add.s32 	%r137, %r121, %r137;
$L__BB0_36:
	add.s32 	%r60, %r33, 1;
	setp.eq.s32 	%p87, %r60, %r135;
	setp.gt.u32 	%p88, %r33, 2147483646;
	or.pred  	%p89, %p87, %p88;
	setp.ge.s32 	%p90, %r60, %r2;
	or.pred  	%p91, %p90, %p89;
	@%p91 bra 	$L__BB0_38;
	mul.wide.u32 	%rd42, %r60, 4;
	add.s64 	%rd43, %rd1, %rd42;
	ld.global.u32 	%r122, [%rd43];
	add.s32 	%r137, %r122, %r137;
$L__BB0_38:
	add.s32 	%r63, %r9, 2;
	setp.eq.s32 	%p92, %r63, %r135;
	setp.lt.s32 	%p93, %r63, 1;
	or.pred  	%p94, %p92, %p93;
	setp.ge.s32 	%p95, %r63, %r2;
	or.pred  	%p96, %p95, %p94;
	@%p96 bra 	$L__BB0_40;
	mul.wide.u32 	%rd44, %r63, 4;
	add.s64 	%rd45, %rd1, %rd44;
	ld.global.u32 	%r123, [%rd45];
	add.s32 	%r137, %r123, %r137;
$L__BB0_40:
	add.s32 	%r66, %r12, 2;
	setp.eq.s32 	%p97, %r66, %r135;
	setp.lt.s32 	%p98, %r66, 1;
	or.pred  	%p99, %p97, %p98;
	setp.ge.s32 	%p100, %r66, %r2;
	or.pred  	%p101, %p100, %p99;
	@%p101 bra 	$L__BB0_42;
	mul.wide.u32 	%rd46, %r66, 4;
	add.s64 	%rd47, %rd1, %rd46;
	ld.global.u32 	%r124, [%rd47];
	add.s32 	%r137, %r124, %r137;
$L__BB0_42:
	add.s32 	%r69, %r15, 2;
	setp.eq.s32 	%p102, %r69, %r135;
	setp.lt.s32 	%p103, %r69, 1;
	or.pred  	%p104, %p102, %p103;
	setp.ge.s32 	%p105, %r69, %r2;
	or.pred  	%p106, %p105, %p104;
	@%p106 bra 	$L__BB0_44;
	mul.wide.u32 	%rd48, %r69, 4;
	add.s64 	%rd49, %rd1, %rd48;
	ld.global.u32 	%r125, [%rd49];
	add.s32 	%r137, %r125, %r137;
$L__BB0_44:
	add.s32 	%r72, %r18, 2;
	setp.eq.s32 	%p107, %r72, %r135;
	setp.lt.s32 	%p108, %r72, 1;
	or.pred  	%p109, %p107, %p108;
	setp.ge.s32 	%p110, %r72, %r2;
	or.pred  	%p111, %p110, %p109;
	@%p111 bra 	$L__BB0_46;
	mul.wide.u32 	%rd50, %r72, 4;
	add.s64 	%rd51, %rd1, %rd50;
	ld.global.u32 	%r126, [%rd51];
	add.s32 	%r137, %r126, %r137;
$L__BB0_46:
	add.s32 	%r75, %r21, 2;
	setp.eq.s32 	%p112, %r75, %r135;
	setp.lt.s32 	%p113, %r75, 1;
	or.pred  	%p114, %p112, %p113;
	setp.ge.s32 	%p115, %r75, %r2;
	or.pred  	%p116, %p115, %p114;
	@%p116 bra 	$L__BB0_48;
	mul.wide.u32 	%rd52, %r75, 4;
	add.s64 	%rd53, %rd1, %rd52;
	ld.global.u32 	%r127, [%rd53];
	add.s32 	%r137, %r127, %r137;
$L__BB0_48:
	add.s32 	%r78, %r24, 2;
	setp.eq.s32 	%p117, %r78, %r135;
	setp.lt.s32 	%p118, %r78, 1;
	or.pred  	%p119, %p117, %p118;
	setp.ge.s32 	%p120, %r78, %r2;
	or.pred  	%p121, %p120, %p119;
	@%p121 bra 	$L__BB0_50;
	mul.wide.u32 	%rd54, %r78, 4;
	add.s64 	%rd55, %rd1, %rd54;
	ld.global.u32 	%r128, [%rd55];
	add.s32 	%r137, %r128, %r137;
$L__BB0_50:
	add.s32 	%r81, %r27, 2;
	setp.eq.s32 	%p122, %r81, %r135;
	setp.lt.s32 	%p123, %r81, 1;
	or.pred  	%p124, %p122, %p123;
	setp.ge.s32 	%p125, %r81, %r2;
	or.pred  	%p126, %p125, %p124;
	@%p126 bra 	$L__BB0_52;
	mul.wide.u32 	%rd56, %r81, 4;
	add.s64 	%rd57, %rd1, %rd56;
	ld.global.u32 	%r129, [%rd57];
	add.s32 	%r137, %r129, %r137;
$L__BB0_52:
	add.s32 	%r84, %r30, 2;
	setp.eq.s32 	%p127, %r84, %r135;
	setp.lt.s32 	%p128, %r84, 1;
	or.pred  	%p129, %p127, %p128;
	setp.ge.s32 	%p130, %r84, %r2;
	or.pred  	%p131, %p130, %p129;
	@%p131 bra 	$L__BB0_54;
	mul.wide.u32 	%rd58, %r84, 4;
	add.s64 	%rd59, %rd1, %rd58;
	ld.global.u32 	%r130, [%rd59];
	add.s32 	%r137, %r130, %r137;
$L__BB0_54:
	add.s32 	%r87, %r33, 2;
	setp.eq.s32 	%p132, %r87, %r135;
	setp.lt.s32 	%p133, %r87, 1;
	or.pred  	%p134, %p132, %p133;
	setp.ge.s32 	%p135, %r87, %r2;
	or.pred  	%p136, %p135, %p134;
	@%p136 bra 	$L__BB0_56;
	mul.wide.u32 	%rd60, %r87, 4;
	add.s64 	%rd61, %rd1, %rd60;
	ld.global.u32 	%r131, [%rd61];
	add.s32 	%r137, %r131, %r137;
$L__BB0_56:
	ld.global.u32 	%r90, [%rd2];
	setp.ne.s32 	%p137, %r90, 1;
	@%p137 bra 	$L__BB0_58;
	add.s32 	%r134, %r137, -6;
	setp.lt.u32 	%p139, %r134, -2;
	mov.b32 	%r163, 0;
	@%p139 bra 	$L__BB0_60;
	bra.uni 	$L__BB0_59;
$L__BB0_58:
	setp.eq.s32 	%p138, %r137, 5;
	mov.b32 	%r163, 1;
	@%p138 bra 	$L__BB0_60;
$L__BB0_59:
	mov.u32 	%r163, %r90;
$L__BB0_60:
	st.global.u32 	[%rd3], %r163;
	add.s32 	%r135, %r135, %r5;
	setp.lt.s32 	%p140, %r135, %r2;
	@%p140 bra 	$L__BB0_2;
$L__BB0_61:
	ret;

}


// ===== COMPILED SASS (sm_100) =====

	.target	sm_100

	.elftype	@"ET_EXEC"


//--------------------- .note.nv.tkinfo           --------------------------
	.section	.note.nv.tkinfo,"",@"SHT_NOTE"
	.sectionflags	@"SHF_NOTE_NV_TKINFO"
	.tkinfo
        /*0018*/ 	.word	0x00000002
        /*0030*/ 	.string	""
        /*0030*/ 	.string	"ptxas"
        /*0030*/ 	.string	"Cuda compilation tools, release 13.0, V13.0.88"
        /*0030*/ 	.string	"Build cuda_13.0.r13.0/compiler.36424714_0"
        /*0030*/ 	.string	"-arch sm_100 -m 64 "



//--------------------- .note.nv.cuinfo           --------------------------
	.section	.note.nv.cuinfo,"",@"SHT_NOTE"
	.sectionflags	@"SHF_NOTE_NV_CUINFO"
        /*0018*/ 	.short	0x0002
        /*001a*/ 	.short	0x0064
        /*001c*/ 	.short	0x0082
	.zero		2


//--------------------- .nv.info                  --------------------------
	.section	.nv.info,"",@"SHT_CUDA_INFO"
	.align	4


	//----- nvinfo : EIATTR_REGCOUNT
	.align		4
        /*0000*/ 	.byte	0x04, 0x2f
        /*0002*/ 	.short	(.L_1 - .L_0)
	.align		4
.L_0:
        /*0004*/ 	.word	index@(_Z13evolve_kernelPiS_i)
        /*0008*/ 	.word	0x00000020


	//----- nvinfo : EIATTR_FRAME_SIZE
	.align		4
.L_1:
        /*000c*/ 	.byte	0x04, 0x11
        /*000e*/ 	.short	(.L_3 - .L_2)
	.align		4
.L_2:
        /*0010*/ 	.word	index@(_Z13evolve_kernelPiS_i)
        /*0014*/ 	.word	0x00000000


	//----- nvinfo : EIATTR_MIN_STACK_SIZE
	.align		4
.L_3:
        /*0018*/ 	.byte	0x04, 0x12
        /*001a*/ 	.short	(.L_5 - .L_4)
	.align		4
.L_4:
        /*001c*/ 	.word	index@(_Z13evolve_kernelPiS_i)
        /*0020*/ 	.word	0x00000000
.L_5:


//--------------------- .nv.compat                --------------------------
	.section	.nv.compat,"",@"SHT_CUDA_COMPAT_INFO"
	.align	4
        /*0000*/ 	.byte	0x02, 0x09, 0x00, 0x00, 0x02, 0x02, 0x01, 0x00, 0x02, 0x05, 0x05, 0x00, 0x03, 0x07, 0x01, 0x01
        /*0010*/ 	.byte	0x02, 0x03, 0x00, 0x00, 0x02, 0x06, 0x01, 0x00, 0x04, 0x0b, 0x08, 0x00, 0x09, 0x00, 0x00, 0x00
        /*0020*/ 	.byte	0x00, 0x00, 0x00, 0x00


//--------------------- .nv.info._Z13evolve_kernelPiS_i --------------------------
	.section	.nv.info._Z13evolve_kernelPiS_i,"",@"SHT_CUDA_INFO"
	.sectionflags	@""
	.align	4


	//----- nvinfo : EIATTR_CUDA_API_VERSION
	.align		4
        /*0000*/ 	.byte	0x04, 0x37
        /*0002*/ 	.short	(.L_7 - .L_6)
.L_6:
        /*0004*/ 	.word	0x00000082


	//----- nvinfo : EIATTR_KPARAM_INFO
	.align		4
.L_7:
        /*0008*/ 	.byte	0x04, 0x17
        /*000a*/ 	.short	(.L_9 - .L_8)
.L_8:
        /*000c*/ 	.word	0x00000000
        /*0010*/ 	.short	0x0002
        /*0012*/ 	.short	0x0010
        /*0014*/ 	.byte	0x00, 0xf0, 0x11, 0x00


	//----- nvinfo : EIATTR_KPARAM_INFO
	.align		4
.L_9:
        /*0018*/ 	.byte	0x04, 0x17
        /*001a*/ 	.short	(.L_11 - .L_10)
.L_10:
        /*001c*/ 	.word	0x00000000
        /*0020*/ 	.short	0x0001
        /*0022*/ 	.short	0x0008
        /*0024*/ 	.byte	0x00, 0xf5, 0x21, 0x00


	//----- nvinfo : EIATTR_KPARAM_INFO
	.align		4
.L_11:
        /*0028*/ 	.byte	0x04, 0x17
        /*002a*/ 	.short	(.L_13 - .L_12)
.L_12:
        /*002c*/ 	.word	0x00000000
        /*0030*/ 	.short	0x0000
        /*0032*/ 	.short	0x0000
        /*0034*/ 	.byte	0x00, 0xf5, 0x21, 0x00


	//----- nvinfo : EIATTR_SPARSE_MMA_MASK
	.align		4
.L_13:
        /*0038*/ 	.byte	0x03, 0x50
        /*003a*/ 	.short	0x0000


	//----- nvinfo : EIATTR_MAXREG_COUNT
	.align		4
        /*003c*/ 	.byte	0x03, 0x1b
        /*003e*/ 	.short	0x00ff


	//----- nvinfo : EIATTR_MERCURY_ISA_VERSION
	.align		4
        /*0040*/ 	.byte	0x03, 0x5f
        /*0042*/ 	.short	0x0101


	//----- nvinfo : EIATTR_VRC_CTA_INIT_COUNT
	.align		4
        /*0044*/ 	.byte	0x02, 0x4a
	.zero		1
	.zero		1


	//----- nvinfo : EIATTR_EXIT_INSTR_OFFSETS
	.align		4
        /*0048*/ 	.byte	0x04, 0x1c
        /*004a*/ 	.short	(.L_15 - .L_14)


	//   ....[0]....
.L_14:
        /*004c*/ 	.word	0x00000090


	//   ....[1]....
        /*0050*/ 	.word	0x000013d0


	//----- nvinfo : EIATTR_CRS_STACK_SIZE
	.align		4
.L_15:
        /*0054*/ 	.byte	0x04, 0x1e
        /*0056*/ 	.short	(.L_17 - .L_16)
.L_16:
        /*0058*/ 	.word	0x00000000


	//----- nvinfo : EIATTR_CBANK_PARAM_SIZE
	.align		4
.L_17:
        /*005c*/ 	.byte	0x03, 0x19
        /*005e*/ 	.short	0x0014


	//----- nvinfo : EIATTR_PARAM_CBANK
	.align		4
        /*0060*/ 	.byte	0x04, 0x0a
        /*0062*/ 	.short	(.L_19 - .L_18)
	.align		4
.L_18:
        /*0064*/ 	.word	index@(.nv.constant0._Z13evolve_kernelPiS_i)
        /*0068*/ 	.short	0x0380
        /*006a*/ 	.short	0x0014


	//----- nvinfo : EIATTR_SW_WAR
	.align		4
.L_19:
        /*006c*/ 	.byte	0x04, 0x36
        /*006e*/ 	.short	(.L_21 - .L_20)
.L_20:
        /*0070*/ 	.word	0x00000008
.L_21:


//--------------------- .nv.callgraph             --------------------------
	.section	.nv.callgraph,"",@"SHT_CUDA_CALLGRAPH"
	.align	4
	.sectionentsize	8
	.align		4
        /*0000*/ 	.word	0x00000000
	.align		4
        /*0004*/ 	.word	0xffffffff
	.align		4
        /*0008*/ 	.word	0x00000000
	.align		4
        /*000c*/ 	.word	0xfffffffe
	.align		4
        /*0010*/ 	.word	0x00000000
	.align		4
        /*0014*/ 	.word	0xfffffffd
	.align		4
        /*0018*/ 	.word	0x00000000
	.align		4
        /*001c*/ 	.word	0xfffffffc


//--------------------- .text._Z13evolve_kernelPiS_i --------------------------
	.section	.text._Z13evolve_kernelPiS_i,"ax",@progbits
	.align	128
        .global         _Z13evolve_kernelPiS_i
        .type           _Z13evolve_kernelPiS_i,@function
        .size           _Z13evolve_kernelPiS_i,(.L_x_6 - _Z13evolve_kernelPiS_i)
        .other          _Z13evolve_kernelPiS_i,@"STO_CUDA_ENTRY STV_DEFAULT"
_Z13evolve_kernelPiS_i:
.text._Z13evolve_kernelPiS_i:
[----:B------:R-:W-:Y:S01]  /*0000*/  LDC R1, c[0x0][0x37c] ;  /* 0x0000df00ff017b82 */ /* 0x000fe20000000800 */
[----:B------:R-:W0:Y:S07]  /*0010*/  S2R R3, SR_TID.X ;  /* 0x0000000000037919 */ /* 0x000e2e0000002100 */
[----:B------:R-:W1:Y:S08]  /*0020*/  LDC R5, c[0x0][0x390] ;  /* 0x0000e400ff057b82 */ /* 0x000e700000000800 */
[----:B------:R-:W0:Y:S08]  /*0030*/  S2UR UR4, SR_CTAID.X ;  /* 0x00000000000479c3 */ /* 0x000e300000002500 */
[----:B------:R-:W0:Y:S01]  /*0040*/  LDC R10, c[0x0][0x360] ;  /* 0x0000d800ff0a7b82 */ /* 0x000e220000000800 */
[----:B-1----:R-:W-:-:S02]  /*0050*/  IMAD R2, R5, R5, RZ ;  /* 0x0000000505027224 */ /* 0x002fc400078e02ff */
[----:B0-----:R-:W-:Y:S02]  /*0060*/  IMAD R6, R10, UR4, R3 ;  /* 0x000000040a067c24 */ /* 0x001fe4000f8e0203 */
[----:B------:R-:W-:-:S05]  /*0070*/  IMAD R3, R2, R5, RZ ;  /* 0x0000000502037224 */ /* 0x000fca00078e02ff */
[----:B------:R-:W-:-:S13]  /*0080*/  ISETP.GE.AND P0, PT, R6, R3, PT ;  /* 0x000000030600720c */ /* 0x000fda0003f06270 */
[----:B------:R-:W-:Y:S05]  /*0090*/  @P0 EXIT ;  /* 0x000000000000094d */ /* 0x000fea0003800000 */
[----:B------:R-:W-:Y:S01]  /*00a0*/  IABS R4, R2 ;  /* 0x0000000200047213 */ /* 0x000fe20000000000 */
[----:B------:R-:W0:Y:S01]  /*00b0*/  LDC.64 R12, c[0x0][0x380] ;  /* 0x0000e000ff0c7b82 */ /* 0x000e220000000a00 */
[----:B------:R-:W1:Y:S02]  /*00c0*/  LDCU UR4, c[0x0][0x370] ;  /* 0x00006e00ff0477ac */ /* 0x000e640008000800 */
[----:B------:R-:W2:Y:S01]  /*00d0*/  I2F.RP R0, R4 ;  /* 0x0000000400007306 */ /* 0x000ea20000209400 */
[----:B------:R-:W3:Y:S04]  /*00e0*/  LDCU.64 UR6, c[0x0][0x358] ;  /* 0x00006b00ff0677ac */ /* 0x000ee80008000a00 */
[----:B------:R-:W4:Y:S08]  /*00f0*/  LDC.64 R14, c[0x0][0x388] ;  /* 0x0000e200ff0e7b82 */ /* 0x000f300000000a00 */
[----:B------:R-:W1:Y:S01]  /*0100*/  LDC R5, c[0x0][0x390] ;  /* 0x0000e400ff057b82 */ /* 0x000e620000000800 */
[----:B--2---:R-:W2:Y:S01]  /*0110*/  MUFU.RCP R0, R0 ;  /* 0x0000000000007308 */ /* 0x004ea20000001000 */
[----:B0-----:R-:W-:-:S04]  /*0120*/  IMAD.WIDE R12, R6, 0x4, R12 ;  /* 0x00000004060c7825 */ /* 0x001fc800078e020c */
[----:B----4-:R-:W-:-:S04]  /*0130*/  IMAD.WIDE R14, R6, 0x4, R14 ;  /* 0x00000004060e7825 */ /* 0x010fc800078e020e */
[----:B--2---:R-:W-:-:S04]  /*0140*/  VIADD R8, R0, 0xffffffe ;  /* 0x0ffffffe00087836 */ /* 0x004fc80000000000 */
[----:B------:R0:W2:Y:S02]  /*0150*/  F2I.FTZ.U32.TRUNC.NTZ R9, R8 ;  /* 0x0000000800097305 */ /* 0x0000a4000021f000 */
[----:B0-----:R-:W-:Y:S02]  /*0160*/  IMAD.MOV.U32 R8, RZ, RZ, RZ ;  /* 0x000000ffff087224 */ /* 0x001fe400078e00ff */
[----:B--2---:R-:W-:-:S04]  /*0170*/  IMAD.MOV R7, RZ, RZ, -R9 ;  /* 0x000000ffff077224 */ /* 0x004fc800078e0a09 */
[----:B------:R-:W-:-:S04]  /*0180*/  IMAD R7, R7, R4, RZ ;  /* 0x0000000407077224 */ /* 0x000fc800078e02ff */
[----:B------:R-:W-:-:S04]  /*0190*/  IMAD.HI.U32 R7, R9, R7, R8 ;  /* 0x0000000709077227 */ /* 0x000fc800078e0008 */
[----:B-1-3--:R-:W-:-:S07]  /*01a0*/  IMAD R9, R10, UR4, RZ ;  /* 0x000000040a097c24 */ /* 0x00afce000f8e02ff */
.L_x_4:
[-C--:B------:R-:W-:Y:S02]  /*01b0*/  IABS R0, R5.reuse ;  /* 0x0000000500007213 */ /* 0x080fe40000000000 */
[----:B------:R-:W-:Y:S02]  /*01c0*/  IABS R18, R6 ;  /* 0x0000000600127213 */ /* 0x000fe40000000000 */
[----:B------:R-:W0:Y:S08]  /*01d0*/  I2F.RP R8, R0 ;  /* 0x0000000000087306 */ /* 0x000e300000209400 */
[----:B0-----:R-:W0:Y:S02]  /*01e0*/  MUFU.RCP R8, R8 ;  /* 0x0000000800087308 */ /* 0x001e240000001000 */
[----:B0-----:R-:W-:Y:S01]  /*01f0*/  VIADD R10, R8, 0xffffffe ;  /* 0x0ffffffe080a7836 */ /* 0x001fe20000000000 */
[----:B------:R-:W-:-:S05]  /*0200*/  LOP3.LUT R8, R6, R5, RZ, 0x3c, !PT ;  /* 0x0000000506087212 */ /* 0x000fca00078e3cff */
[----:B------:R0:W1:Y:S01]  /*0210*/  F2I.FTZ.U32.TRUNC.NTZ R11, R10 ;  /* 0x0000000a000b7305 */ /* 0x000062000021f000 */
[----:B------:R-:W-:Y:S02]  /*0220*/  ISETP.GE.AND P2, PT, R8, RZ, PT ;  /* 0x000000ff0800720c */ /* 0x000fe40003f46270 */
[----:B------:R-:W-:Y:S01]  /*0230*/  LOP3.LUT R8, RZ, R5, RZ, 0x33, !PT ;  /* 0x00000005ff087212 */ /* 0x000fe200078e33ff */
[----:B0-----:R-:W-:Y:S02]  /*0240*/  IMAD.MOV.U32 R10, RZ, RZ, RZ ;  /* 0x000000ffff0a7224 */ /* 0x001fe400078e00ff */
[----:B-1----:R-:W-:-:S04]  /*0250*/  IMAD.MOV R17, RZ, RZ, -R11 ;  /* 0x000000ffff117224 */ /* 0x002fc800078e0a0b */
[----:B------:R-:W-:-:S04]  /*0260*/  IMAD R17, R17, R0, RZ ;  /* 0x0000000011117224 */ /* 0x000fc800078e02ff */
[----:B------:R-:W-:-:S04]  /*0270*/  IMAD.HI.U32 R16, R11, R17, R10 ;  /* 0x000000110b107227 */ /* 0x000fc800078e000a */
[----:B------:R-:W-:Y:S01]  /*0280*/  IMAD.MOV.U32 R11, RZ, RZ, R18 ;  /* 0x000000ffff0b7224 */ /* 0x000fe200078e0012 */
[----:B------:R-:W-:-:S03]  /*0290*/  IABS R18, R2 ;  /* 0x0000000200127213 */ /* 0x000fc60000000000 */
[----:B------:R-:W-:-:S04]  /*02a0*/  IMAD.HI.U32 R17, R16, R11, RZ ;  /* 0x0000000b10117227 */ /* 0x000fc800078e00ff */
[----:B------:R-:W-:Y:S02]  /*02b0*/  IMAD.MOV R19, RZ, RZ, -R17 ;  /* 0x000000ffff137224 */ /* 0x000fe400078e0a11 */
[----:B------:R-:W-:Y:S02]  /*02c0*/  IMAD.MOV R18, RZ, RZ, -R18 ;  /* 0x000000ffff127224 */ /* 0x000fe400078e0a12 */
[----:B------:R-:W-:-:S05]  /*02d0*/  IMAD R19, R0, R19, R11 ;  /* 0x0000001300137224 */ /* 0x000fca00078e020b */
[----:B------:R-:W-:-:S13]  /*02e0*/  ISETP.GT.U32.AND P1, PT, R0, R19, PT ;  /* 0x000000130000720c */ /* 0x000fda0003f24070 */
[----:B------:R-:W-:Y:S01]  /*02f0*/  @!P1 IADD3 R19, PT, PT, R19, -R0, RZ ;  /* 0x8000000013139210 */ /* 0x000fe20007ffe0ff */
[----:B------:R-:W-:-:S03]  /*0300*/  @!P1 VIADD R17, R17, 0x1 ;  /* 0x0000000111119836 */ /* 0x000fc60000000000 */
[----:B------:R-:W-:-:S13]  /*0310*/  ISETP.GE.U32.AND P0, PT, R19, R0, PT ;  /* 0x000000001300720c */ /* 0x000fda0003f06070 */
[----:B------:R-:W-:Y:S01]  /*0320*/  @P0 VIADD R17, R17, 0x1 ;  /* 0x0000000111110836 */ /* 0x000fe20000000000 */
[----:B------:R-:W-:-:S03]  /*0330*/  ISETP.NE.AND P0, PT, R5, RZ, PT ;  /* 0x000000ff0500720c */ /* 0x000fc60003f05270 */
[----:B------:R-:W-:-:S05]  /*0340*/  @!P2 IMAD.MOV R17, RZ, RZ, -R17 ;  /* 0x000000ffff11a224 */ /* 0x000fca00078e0a11 */
[----:B------:R-:W-:-:S04]  /*0350*/  SEL R10, R8, R17, !P0 ;  /* 0x00000011080a7207 */ /* 0x000fc80004000000 */
[----:B------:R-:W-:Y:S02]  /*0360*/  IABS R17, R10 ;  /* 0x0000000a00117213 */ /* 0x000fe40000000000 */
[C---:B------:R-:W-:Y:S01]  /*0370*/  ISETP.GE.AND P4, PT, R10.reuse, RZ, PT ;  /* 0x000000ff0a00720c */ /* 0x040fe20003f86270 */
[----:B------:R-:W-:Y:S02]  /*0380*/  IMAD R10, R10, R5, RZ ;  /* 0x000000050a0a7224 */ /* 0x000fe400078e02ff */
[----:B------:R-:W-:-:S04]  /*0390*/  IMAD.HI.U32 R16, R16, R17, RZ ;  /* 0x0000001110107227 */ /* 0x000fc800078e00ff */
[----:B------:R-:W-:-:S04]  /*03a0*/  IMAD.MOV R16, RZ, RZ, -R16 ;  /* 0x000000ffff107224 */ /* 0x000fc800078e0a10 */
[----:B------:R-:W-:Y:S02]  /*03b0*/  IMAD R17, R0, R16, R17 ;  /* 0x0000001000117224 */ /* 0x000fe400078e0211 */
[----:B------:R-:W-:-:S03]  /*03c0*/  IMAD.HI.U32 R16, R7, R11, RZ ;  /* 0x0000000b07107227 */ /* 0x000fc600078e00ff */
[----:B------:R-:W-:Y:S01]  /*03d0*/  ISETP.GT.U32.AND P1, PT, R0, R17, PT ;  /* 0x000000110000720c */ /* 0x000fe20003f24070 */
[----:B------:R-:W-:Y:S01]  /*03e0*/  IMAD R11, R16, R18, R11 ;  /* 0x00000012100b7224 */ /* 0x000fe200078e020b */
[----:B------:R-:W-:-:S04]  /*03f0*/  IABS R18, R2 ;  /* 0x0000000200127213 */ /* 0x000fc80000000000 */
[----:B------:R-:W-:-:S07]  /*0400*/  ISETP.GT.U32.AND P2, PT, R4, R11, PT ;  /* 0x0000000b0400720c */ /* 0x000fce0003f44070 */
[----:B------:R-:W-:-:S05]  /*0410*/  @!P1 IMAD.IADD R17, R17, 0x1, -R0 ;  /* 0x0000000111119824 */ /* 0x000fca00078e0a00 */
[----:B------:R-:W-:Y:S01]  /*0420*/  ISETP.GT.U32.AND P3, PT, R0, R17, PT ;  /* 0x000000110000720c */ /* 0x000fe20003f64070 */
[----:B------:R-:W-:Y:S02]  /*0430*/  @!P2 IMAD.IADD R11, R11, 0x1, -R18 ;  /* 0x000000010b0ba824 */ /* 0x000fe400078e0a12 */
[----:B------:R-:W-:Y:S01]  /*0440*/  @!P2 VIADD R16, R16, 0x1 ;  /* 0x000000011010a836 */ /* 0x000fe20000000000 */
[----:B------:R-:W-:Y:S02]  /*0450*/  ISETP.NE.AND P2, PT, R2, RZ, PT ;  /* 0x000000ff0200720c */ /* 0x000fe40003f45270 */
[----:B------:R-:W-:Y:S02]  /*0460*/  ISETP.GE.U32.AND P1, PT, R11, R4, PT ;  /* 0x000000040b00720c */ /* 0x000fe40003f26070 */
[----:B------:R-:W-:-:S05]  /*0470*/  LOP3.LUT R11, R6, R2, RZ, 0x3c, !PT ;  /* 0x00000002060b7212 */ /* 0x000fca00078e3cff */
[----:B------:R-:W-:Y:S01]  /*0480*/  @!P3 IADD3 R17, PT, PT, R17, -R0, RZ ;  /* 0x800000001111b210 */ /* 0x000fe20007ffe0ff */
[----:B------:R-:W-:Y:S01]  /*0490*/  IMAD.MOV.U32 R0, RZ, RZ, RZ ;  /* 0x000000ffff007224 */ /* 0x000fe200078e00ff */
[----:B------:R-:W-:Y:S02]  /*04a0*/  ISETP.GE.AND P3, PT, R11, RZ, PT ;  /* 0x000000ff0b00720c */ /* 0x000fe40003f66270 */
[----:B------:R-:W-:Y:S01]  /*04b0*/  LOP3.LUT R11, RZ, R10, RZ, 0x33, !PT ;  /* 0x0000000aff0b7212 */ /* 0x000fe200078e33ff */
[----:B------:R-:W-:Y:S02]  /*04c0*/  @!P4 IMAD.MOV R17, RZ, RZ, -R17 ;  /* 0x000000ffff11c224 */ /* 0x000fe400078e0a11 */
[----:B------:R-:W-:Y:S02]  /*04d0*/  @P1 VIADD R16, R16, 0x1 ;  /* 0x0000000110101836 */ /* 0x000fe40000000000 */
[----:B------:R-:W-:Y:S01]  /*04e0*/  IMAD.IADD R11, R11, 0x1, R6 ;  /* 0x000000010b0b7824 */ /* 0x000fe200078e0206 */
[----:B------:R-:W-:-:S05]  /*04f0*/  SEL R8, R8, R17, !P0 ;  /* 0x0000001108087207 */ /* 0x000fca0004000000 */
[----:B------:R-:W-:Y:S02]  /*0500*/  IMAD R8, R11, R5, R8 ;  /* 0x000000050b087224 */ /* 0x000fe400078e0208 */
[----:B------:R-:W-:Y:S01]  /*0510*/  @!P3 IMAD.MOV R16, RZ, RZ, -R16 ;  /* 0x000000ffff10b224 */ /* 0x000fe200078e0a10 */
[----:B------:R-:W-:Y:S01]  /*0520*/  @!P2 LOP3.LUT R16, RZ, R2, RZ, 0x33, !PT ;  /* 0x00000002ff10a212 */ /* 0x000fe200078e33ff */
[----:B------:R-:W-:-:S04]  /*0530*/  VIADD R8, R8, 0xffffffff ;  /* 0xffffffff08087836 */ /* 0x000fc80000000000 */
[----:B------:R-:W-:-:S04]  /*0540*/  IMAD R25, R8, R5, R16 ;  /* 0x0000000508197224 */ /* 0x000fc800078e0210 */
[----:B------:R-:W-:-:S04]  /*0550*/  VIADD R11, R25, 0xffffffff ;  /* 0xffffffff190b7836 */ /* 0x000fc80000000000 */
[C---:B------:R-:W-:Y:S01]  /*0560*/  IMAD.IADD R22, R11.reuse, 0x1, R5 ;  /* 0x000000010b167824 */ /* 0x040fe200078e0205 */
[C---:B------:R-:W-:Y:S02]  /*0570*/  ISETP.GE.AND P0, PT, R11.reuse, 0x1, PT ;  /* 0x000000010b00780c */ /* 0x040fe40003f06270 */
[C---:B------:R-:W-:Y:S01]  /*0580*/  IADD3 R26, PT, PT, R2.reuse, R11, RZ ;  /* 0x0000000b021a7210 */ /* 0x040fe20007ffe0ff */
[----:B------:R-:W-:Y:S01]  /*0590*/  IMAD.IADD R23, R2, 0x1, R22 ;  /* 0x0000000102177824 */ /* 0x000fe200078e0216 */
[CC--:B------:R-:W-:Y:S02]  /*05a0*/  ISETP.EQ.OR P0, PT, R11.reuse, R6.reuse, !P0 ;  /* 0x000000060b00720c */ /* 0x0c0fe40004702670 */
[----:B------:R-:W-:Y:S01]  /*05b0*/  ISETP.GE.AND P4, PT, R26, 0x1, PT ;  /* 0x000000011a00780c */ /* 0x000fe20003f86270 */
[----:B------:R-:W-:Y:S01]  /*05c0*/  IMAD.IADD R10, R2, 0x1, R26 ;  /* 0x00000001020a7824 */ /* 0x000fe200078e021a */
[----:B------:R-:W-:Y:S02]  /*05d0*/  ISETP.GE.OR P0, PT, R11, R3, P0 ;  /* 0x000000030b00720c */ /* 0x000fe40000706670 */
[----:B------:R-:W-:-:S02]  /*05e0*/  ISETP.EQ.OR P4, PT, R26, R6, !P4 ;  /* 0x000000061a00720c */ /* 0x000fc40006782670 */
[----:B------:R-:W-:Y:S02]  /*05f0*/  ISETP.GE.AND P1, PT, R10, 0x1, PT ;  /* 0x000000010a00780c */ /* 0x000fe40003f26270 */
[----:B------:R-:W-:Y:S02]  /*0600*/  ISETP.GE.AND P2, PT, R22, 0x1, PT ;  /* 0x000000011600780c */ /* 0x000fe40003f46270 */
[----:B------:R-:W-:Y:S02]  /*0610*/  ISETP.GE.OR P4, PT, R26, R3, P4 ;  /* 0x000000031a00720c */ /* 0x000fe40002786670 */
[-C--:B------:R-:W-:Y:S02]  /*0620*/  ISETP.EQ.OR P1, PT, R10, R6.reuse, !P1 ;  /* 0x000000060a00720c */ /* 0x080fe40004f22670 */
[----:B------:R-:W-:Y:S01]  /*0630*/  ISETP.EQ.OR P2, PT, R22, R6, !P2 ;  /* 0x000000061600720c */ /* 0x000fe20005742670 */
[----:B------:R-:W0:Y:S01]  /*0640*/  @!P0 LDC.64 R16, c[0x0][0x380] ;  /* 0x0000e000ff108b82 */ /* 0x000e220000000a00 */
[----:B------:R-:W-:-:S02]  /*0650*/  ISETP.GE.AND P3, PT, R23, 0x1, PT ;  /* 0x000000011700780c */ /* 0x000fc40003f66270 */
[-C--:B------:R-:W-:Y:S02]  /*0660*/  ISETP.GE.OR P1, PT, R10, R3.reuse, P1 ;  /* 0x000000030a00720c */ /* 0x080fe40000f26670 */
[-C--:B------:R-:W-:Y:S02]  /*0670*/  ISETP.GE.OR P2, PT, R22, R3.reuse, P2 ;  /* 0x000000031600720c */ /* 0x080fe40001746670 */
[C---:B------:R-:W-:Y:S01]  /*0680*/  ISETP.EQ.OR P3, PT, R23.reuse, R6, !P3 ;  /* 0x000000061700720c */ /* 0x040fe20005f62670 */
[----:B------:R-:W1:Y:S03]  /*0690*/  @!P4 LDC.64 R28, c[0x0][0x380] ;  /* 0x0000e000ff1ccb82 */ /* 0x000e660000000a00 */
[----:B------:R-:W-:-:S05]  /*06a0*/  ISETP.GE.OR P3, PT, R23, R3, P3 ;  /* 0x000000031700720c */ /* 0x000fca0001f66670 */
[----:B------:R-:W2:Y:S01]  /*06b0*/  @!P1 LDC.64 R20, c[0x0][0x380] ;  /* 0x0000e000ff149b82 */ /* 0x000ea20000000a00 */
[----:B0-----:R-:W-:-:S07]  /*06c0*/  @!P0 IMAD.WIDE.U32 R16, R11, 0x4, R16 ;  /* 0x000000040b108825 */ /* 0x001fce00078e0010 */
[----:B------:R-:W0:Y:S01]  /*06d0*/  @!P2 LDC.64 R18, c[0x0][0x380] ;  /* 0x0000e000ff12ab82 */ /* 0x000e220000000a00 */
[----:B------:R3:W4:Y:S01]  /*06e0*/  @!P0 LDG.E R0, desc[UR6][R16.64] ;  /* 0x0000000610008981 */ /* 0x000722000c1e1900 */
[----:B-1----:R-:W-:-:S05]  /*06f0*/  @!P4 IMAD.WIDE.U32 R28, R26, 0x4, R28 ;  /* 0x000000041a1cc825 */ /* 0x002fca00078e001c */
[----:B------:R-:W4:Y:S01]  /*0700*/  @!P4 LDG.E R11, desc[UR6][R28.64] ;  /* 0x000000061c0bc981 */ /* 0x000f22000c1e1900 */
[----:B---3--:R-:W1:Y:S01]  /*0710*/  @!P3 LDC.64 R16, c[0x0][0x380] ;  /* 0x0000e000ff10bb82 */ /* 0x008e620000000a00 */
[----:B--2---:R-:W-:-:S05]  /*0720*/  @!P1 IMAD.WIDE.U32 R20, R10, 0x4, R20 ;  /* 0x000000040a149825 */ /* 0x004fca00078e0014 */
[----:B------:R2:W3:Y:S01]  /*0730*/  @!P1 LDG.E R29, desc[UR6][R20.64] ;  /* 0x00000006141d9981 */ /* 0x0004e2000c1e1900 */
[----:B0-----:R-:W-:-:S06]  /*0740*/  @!P2 IMAD.WIDE.U32 R18, R22, 0x4, R18 ;  /* 0x000000041612a825 */ /* 0x001fcc00078e0012 */
[----:B------:R-:W5:Y:S01]  /*0750*/  @!P2 LDG.E R19, desc[UR6][R18.64] ;  /* 0x000000061213a981 */ /* 0x000f62000c1e1900 */
[----:B-1----:R-:W-:-:S05]  /*0760*/  @!P3 IMAD.WIDE.U32 R16, R23, 0x4, R16 ;  /* 0x000000041710b825 */ /* 0x002fca00078e0010 */
[----:B------:R-:W5:Y:S01]  /*0770*/  @!P3 LDG.E R24, desc[UR6][R16.64] ;  /* 0x000000061018b981 */ /* 0x000f62000c1e1900 */
[----:B------:R-:W-:Y:S02]  /*0780*/  IMAD.IADD R8, R2, 0x1, R23 ;  /* 0x0000000102087824 */ /* 0x000fe400078e0217 */
[----:B------:R-:W-:-:S03]  /*0790*/  IMAD.IADD R27, R22, 0x1, R5 ;  /* 0x00000001161b7824 */ /* 0x000fc600078e0205 */
[C---:B------:R-:W-:Y:S02]  /*07a0*/  ISETP.GE.AND P0, PT, R8.reuse, 0x1, PT ;  /* 0x000000010800780c */ /* 0x040fe40003f06270 */
[C---:B------:R-:W-:Y:S02]  /*07b0*/  ISETP.GE.AND P5, PT, R27.reuse, 0x1, PT ;  /* 0x000000011b00780c */ /* 0x040fe40003fa6270 */
[CC--:B------:R-:W-:Y:S02]  /*07c0*/  ISETP.EQ.OR P0, PT, R8.reuse, R6.reuse, !P0 ;  /* 0x000000060800720c */ /* 0x0c0fe40004702670 */
[C---:B------:R-:W-:Y:S02]  /*07d0*/  ISETP.EQ.OR P5, PT, R27.reuse, R6, !P5 ;  /* 0x000000061b00720c */ /* 0x040fe40006fa2670 */
[-C--:B------:R-:W-:Y:S02]  /*07e0*/  ISETP.GE.OR P0, PT, R8, R3.reuse, P0 ;  /* 0x000000030800720c */ /* 0x080fe40000706670 */
[----:B------:R-:W-:-:S11]  /*07f0*/  ISETP.GE.OR P5, PT, R27, R3, P5 ;  /* 0x000000031b00720c */ /* 0x000fd60002fa6670 */
[----:B--2---:R-:W0:Y:S02]  /*0800*/  @!P0 LDC.64 R20, c[0x0][0x380] ;  /* 0x0000e000ff148b82 */ /* 0x004e240000000a00 */
[----:B0-----:R-:W-:-:S06]  /*0810*/  @!P0 IMAD.WIDE.U32 R20, R8, 0x4, R20 ;  /* 0x0000000408148825 */ /* 0x001fcc00078e0014 */
[----:B------:R0:W2:Y:S01]  /*0820*/  @!P0 LDG.E R21, desc[UR6][R20.64] ;  /* 0x0000000614158981 */ /* 0x0000a2000c1e1900 */
[----:B----4-:R-:W-:Y:S01]  /*0830*/  @!P4 IMAD.IADD R0, R0, 0x1, R11 ;  /* 0x000000010000c824 */ /* 0x010fe200078e020b */
[----:B------:R-:W-:-:S03]  /*0840*/  IADD3 R11, PT, PT, R2, R27, RZ ;  /* 0x0000001b020b7210 */ /* 0x000fc60007ffe0ff */
[----:B---3--:R-:W-:Y:S01]  /*0850*/  @!P1 IMAD.IADD R0, R0, 0x1, R29 ;  /* 0x0000000100009824 */ /* 0x008fe200078e021d */
[----:B------:R-:W-:-:S03]  /*0860*/  ISETP.GE.AND P4, PT, R11, 0x1, PT ;  /* 0x000000010b00780c */ /* 0x000fc60003f86270 */
[----:B-----5:R-:W-:Y:S02]  /*0870*/  @!P2 IMAD.IADD R0, R0, 0x1, R19 ;  /* 0x000000010000a824 */ /* 0x020fe400078e0213 */
[----:B------:R-:W1:Y:S01]  /*0880*/  @!P5 LDC.64 R18, c[0x0][0x380] ;  /* 0x0000e000ff12db82 */ /* 0x000e620000000a00 */
[C---:B------:R-:W-:Y:S01]  /*0890*/  ISETP.EQ.OR P4, PT, R11.reuse, R6, !P4 ;  /* 0x000000060b00720c */ /* 0x040fe20006782670 */
[----:B------:R-:W-:Y:S02]  /*08a0*/  @!P3 IMAD.IADD R0, R0, 0x1, R24 ;  /* 0x000000010000b824 */ /* 0x000fe400078e0218 */
[----:B------:R-:W-:Y:S01]  /*08b0*/  IMAD.IADD R24, R2, 0x1, R11 ;  /* 0x0000000102187824 */ /* 0x000fe200078e020b */
[----:B------:R-:W-:-:S04]  /*08c0*/  ISETP.GE.OR P4, PT, R11, R3, P4 ;  /* 0x000000030b00720c */ /* 0x000fc80002786670 */
[----:B------:R-:W-:-:S04]  /*08d0*/  ISETP.GE.AND P2, PT, R24, 0x1, PT ;  /* 0x000000011800780c */ /* 0x000fc80003f46270 */
[----:B------:R-:W-:-:S04]  /*08e0*/  ISETP.EQ.OR P2, PT, R24, R6, !P2 ;  /* 0x000000061800720c */ /* 0x000fc80005742670 */
[----:B------:R-:W-:Y:S01]  /*08f0*/  ISETP.GE.OR P2, PT, R24, R3, P2 ;  /* 0x000000031800720c */ /* 0x000fe20001746670 */
[----:B------:R-:W3:Y:S01]  /*0900*/  @!P4 LDC.64 R16, c[0x0][0x380] ;  /* 0x0000e000ff10cb82 */ /* 0x000ee20000000a00 */
[----:B-1----:R-:W-:-:S06]  /*0910*/  @!P5 IMAD.WIDE.U32 R18, R27, 0x4, R18 ;  /* 0x000000041b12d825 */ /* 0x002fcc00078e0012 */
[----:B------:R-:W4:Y:S05]  /*0920*/  @!P5 LDG.E R19, desc[UR6][R18.64] ;  /* 0x000000061213d981 */ /* 0x000f2a000c1e1900 */
[----:B------:R-:W1:Y:S01]  /*0930*/  @!P2 LDC.64 R28, c[0x0][0x380] ;  /* 0x0000e000ff1cab82 */ /* 0x000e620000000a00 */
[----:B---3--:R-:W-:-:S06]  /*0940*/  @!P4 IMAD.WIDE.U32 R16, R11, 0x4, R16 ;  /* 0x000000040b10c825 */ /* 0x008fcc00078e0010 */
[----:B------:R-:W3:Y:S01]  /*0950*/  @!P4 LDG.E R17, desc[UR6][R16.64] ;  /* 0x000000061011c981 */ /* 0x000ee2000c1e1900 */
[----:B-1----:R-:W-:-:S06]  /*0960*/  @!P2 IMAD.WIDE.U32 R28, R24, 0x4, R28 ;  /* 0x00000004181ca825 */ /* 0x002fcc00078e001c */
[----:B------:R-:W5:Y:S01]  /*0970*/  @!P2 LDG.E R29, desc[UR6][R28.64] ;  /* 0x000000061c1da981 */ /* 0x000f62000c1e1900 */
[C---:B0-----:R-:W-:Y:S01]  /*0980*/  VIADD R20, R26.reuse, 0x1 ;  /* 0x000000011a147836 */ /* 0x041fe20000000000 */
[----:B------:R-:W-:-:S04]  /*0990*/  ISETP.GT.U32.AND P1, PT, R26, 0x7ffffffe, PT ;  /* 0x7ffffffe1a00780c */ /* 0x000fc80003f24070 */
[----:B------:R-:W-:-:S04]  /*09a0*/  ISETP.EQ.OR P1, PT, R20, R6, P1 ;  /* 0x000000061400720c */ /* 0x000fc80000f22670 */
[----:B------:R-:W-:Y:S01]  /*09b0*/  ISETP.GE.OR P1, PT, R20, R3, P1 ;  /* 0x000000031400720c */ /* 0x000fe20000f26670 */
[----:B--2---:R-:W-:Y:S01]  /*09c0*/  @!P0 IMAD.IADD R0, R0, 0x1, R21 ;  /* 0x0000000100008824 */ /* 0x004fe200078e0215 */
[----:B------:R-:W-:-:S04]  /*09d0*/  ISETP.GE.AND P0, PT, R25, 0x1, PT ;  /* 0x000000011900780c */ /* 0x000fc80003f06270 */
[----:B------:R-:W-:-:S04]  /*09e0*/  ISETP.EQ.OR P0, PT, R25, R6, !P0 ;  /* 0x000000061900720c */ /* 0x000fc80004702670 */
[----:B------:R-:W-:Y:S01]  /*09f0*/  ISETP.GE.OR P0, PT, R25, R3, P0 ;  /* 0x000000031900720c */ /* 0x000fe20000706670 */
[----:B----4-:R-:W-:Y:S02]  /*0a00*/  @!P5 IMAD.IADD R0, R0, 0x1, R19 ;  /* 0x000000010000d824 */ /* 0x010fe400078e0213 */
[----:B------:R-:W0:Y:S03]  /*0a10*/  @!P1 LDC.64 R18, c[0x0][0x380] ;  /* 0x0000e000ff129b82 */ /* 0x000e260000000a00 */
[----:B---3--:R-:W-:-:S07]  /*0a20*/  @!P4 IADD3 R0, PT, PT, R0, R17, RZ ;  /* 0x000000110000c210 */ /* 0x008fce0007ffe0ff */
[----:B------:R-:W1:Y:S01]  /*0a30*/  @!P0 LDC.64 R16, c[0x0][0x380] ;  /* 0x0000e000ff108b82 */ /* 0x000e620000000a00 */
[----:B0-----:R-:W-:-:S04]  /*0a40*/  @!P1 IMAD.WIDE.U32 R18, R20, 0x4, R18 ;  /* 0x0000000414129825 */ /* 0x001fc800078e0012 */
[----:B------:R-:W-:Y:S02]  /*0a50*/  VIADD R20, R10, 0x1 ;  /* 0x000000010a147836 */ /* 0x000fe40000000000 */
[----:B------:R-:W2:Y:S01]  /*0a60*/  @!P1 LDG.E R19, desc[UR6][R18.64] ;  /* 0x0000000612139981 */ /* 0x000ea2000c1e1900 */
[----:B-----5:R-:W-:Y:S01]  /*0a70*/  @!P2 IMAD.IADD R0, R0, 0x1, R29 ;  /* 0x000000010000a824 */ /* 0x020fe200078e021d */
[----:B------:R-:W-:-:S04]  /*0a80*/  ISETP.GT.U32.AND P2, PT, R10, 0x7ffffffe, PT ;  /* 0x7ffffffe0a00780c */ /* 0x000fc80003f44070 */
[----:B------:R-:W-:-:S04]  /*0a90*/  ISETP.EQ.OR P2, PT, R20, R6, P2 ;  /* 0x000000061400720c */ /* 0x000fc80001742670 */
[----:B------:R-:W-:Y:S01]  /*0aa0*/  ISETP.GE.OR P2, PT, R20, R3, P2 ;  /* 0x000000031400720c */ /* 0x000fe20001746670 */
[----:B-1----:R-:W-:-:S06]  /*0ab0*/  @!P0 IMAD.WIDE.U32 R16, R25, 0x4, R16 ;  /* 0x0000000419108825 */ /* 0x002fcc00078e0010 */
[----:B------:R-:W3:Y:S06]  /*0ac0*/  @!P0 LDG.E R17, desc[UR6][R16.64] ;  /* 0x0000000610118981 */ /* 0x000eec000c1e1900 */
[----:B------:R-:W0:Y:S02]  /*0ad0*/  @!P2 LDC.64 R28, c[0x0][0x380] ;  /* 0x0000e000ff1cab82 */ /* 0x000e240000000a00 */
[----:B0-----:R-:W-:-:S06]  /*0ae0*/  @!P2 IMAD.WIDE.U32 R28, R20, 0x4, R28 ;  /* 0x00000004141ca825 */ /* 0x001fcc00078e001c */
[----:B------:R-:W4:Y:S01]  /*0af0*/  @!P2 LDG.E R29, desc[UR6][R28.64] ;  /* 0x000000061c1da981 */ /* 0x000f22000c1e1900 */
[C---:B------:R-:W-:Y:S01]  /*0b00*/  VIADD R20, R22.reuse, 0x1 ;  /* 0x0000000116147836 */ /* 0x040fe20000000000 */
[----:B------:R-:W-:-:S04]  /*0b10*/  ISETP.GT.U32.AND P3, PT, R22, 0x7ffffffe, PT ;  /* 0x7ffffffe1600780c */ /* 0x000fc80003f64070 */
[----:B------:R-:W-:-:S04]  /*0b20*/  ISETP.EQ.OR P3, PT, R20, R6, P3 ;  /* 0x000000061400720c */ /* 0x000fc80001f62670 */
[----:B------:R-:W-:Y:S01]  /*0b30*/  ISETP.GE.OR P3, PT, R20, R3, P3 ;  /* 0x000000031400720c */ /* 0x000fe20001f66670 */
[----:B------:R-:W-:Y:S02]  /*0b40*/  VIADD R21, R23, 0x1 ;  /* 0x0000000117157836 */ /* 0x000fe40000000000 */
[----:B---3--:R-:W-:-:S10]  /*0b50*/  @!P0 IMAD.IADD R0, R0, 0x1, R17 ;  /* 0x0000000100008824 */ /* 0x008fd400078e0211 */
[----:B------:R-:W0:Y:S01]  /*0b60*/  @!P3 LDC.64 R16, c[0x0][0x380] ;  /* 0x0000e000ff10bb82 */ /* 0x000e220000000a00 */
[----:B------:R-:W-:-:S04]  /*0b70*/  ISETP.GT.U32.AND P0, PT, R23, 0x7ffffffe, PT ;  /* 0x7ffffffe1700780c */ /* 0x000fc80003f04070 */
[----:B------:R-:W-:-:S04]  /*0b80*/  ISETP.EQ.OR P0, PT, R21, R6, P0 ;  /* 0x000000061500720c */ /* 0x000fc80000702670 */
[----:B------:R-:W-:Y:S01]  /*0b90*/  ISETP.GE.OR P0, PT, R21, R3, P0 ;  /* 0x000000031500720c */ /* 0x000fe20000706670 */
[----:B--2---:R-:W-:Y:S01]  /*0ba0*/  @!P1 IMAD.IADD R0, R0, 0x1, R19 ;  /* 0x0000000100009824 */ /* 0x004fe200078e0213 */
[----:B------:R-:W-:Y:S01]  /*0bb0*/  ISETP.GT.U32.AND P1, PT, R8, 0x7ffffffe, PT ;  /* 0x7ffffffe0800780c */ /* 0x000fe20003f24070 */
[----:B0-----:R-:W-:-:S10]  /*0bc0*/  @!P3 IMAD.WIDE.U32 R18, R20, 0x4, R16 ;  /* 0x000000041412b825 */ /* 0x001fd400078e0010 */
[----:B------:R-:W0:Y:S01]  /*0bd0*/  @!P0 LDC.64 R16, c[0x0][0x380] ;  /* 0x0000e000ff108b82 */ /* 0x000e220000000a00 */
[----:B----4-:R-:W-:Y:S01]  /*0be0*/  @!P2 IADD3 R0, PT, PT, R0, R29, RZ ;  /* 0x0000001d0000a210 */ /* 0x010fe20007ffe0ff */
[----:B------:R-:W-:Y:S01]  /*0bf0*/  VIADD R29, R8, 0x1 ;  /* 0x00000001081d7836 */ /* 0x000fe20000000000 */
[----:B------:R-:W2:Y:S04]  /*0c00*/  @!P3 LDG.E R19, desc[UR6][R18.64] ;  /* 0x000000061213b981 */ /* 0x000ea8000c1e1900 */
[----:B------:R-:W-:-:S04]  /*0c10*/  ISETP.EQ.OR P1, PT, R29, R6, P1 ;  /* 0x000000061d00720c */ /* 0x000fc80000f22670 */
[----:B------:R-:W-:Y:S01]  /*0c20*/  ISETP.GE.OR P1, PT, R29, R3, P1 ;  /* 0x000000031d00720c */ /* 0x000fe20000f26670 */
[----:B0-----:R-:W-:-:S12]  /*0c30*/  @!P0 IMAD.WIDE.U32 R16, R21, 0x4, R16 ;  /* 0x0000000415108825 */ /* 0x001fd800078e0010 */
[----:B------:R-:W0:Y:S01]  /*0c40*/  @!P1 LDC.64 R20, c[0x0][0x380] ;  /* 0x0000e000ff149b82 */ /* 0x000e220000000a00 */
[----:B------:R1:W3:Y:S01]  /*0c50*/  @!P0 LDG.E R17, desc[UR6][R16.64] ;  /* 0x0000000610118981 */ /* 0x0002e2000c1e1900 */
[----:B0-----:R-:W-:-:S06]  /*0c60*/  @!P1 IMAD.WIDE.U32 R28, R29, 0x4, R20 ;  /* 0x000000041d1c9825 */ /* 0x001fcc00078e0014 */
[----:B------:R-:W4:Y:S01]  /*0c70*/  @!P1 LDG.E R29, desc[UR6][R28.64] ;  /* 0x000000061c1d9981 */ /* 0x000f22000c1e1900 */
[C---:B-1----:R-:W-:Y:S01]  /*0c80*/  VIADD R16, R27.reuse, 0x1 ;  /* 0x000000011b107836 */ /* 0x042fe20000000000 */
[----:B------:R-:W-:-:S04]  /*0c90*/  ISETP.GT.U32.AND P2, PT, R27, 0x7ffffffe, PT ;  /* 0x7ffffffe1b00780c */ /* 0x000fc80003f44070 */
[----:B------:R-:W-:-:S04]  /*0ca0*/  ISETP.EQ.OR P2, PT, R16, R6, P2 ;  /* 0x000000061000720c */ /* 0x000fc80001742670 */
[----:B------:R-:W-:-:S13]  /*0cb0*/  ISETP.GE.OR P4, PT, R16, R3, P2 ;  /* 0x000000031000720c */ /* 0x000fda0001786670 */
[----:B------:R-:W0:Y:S02]  /*0cc0*/  @!P4 LDC.64 R20, c[0x0][0x380] ;  /* 0x0000e000ff14cb82 */ /* 0x000e240000000a00 */
[----:B0-----:R-:W-:-:S04]  /*0cd0*/  @!P4 IMAD.WIDE.U32 R20, R16, 0x4, R20 ;  /* 0x000000041014c825 */ /* 0x001fc800078e0014 */
[----:B------:R-:W-:Y:S02]  /*0ce0*/  VIADD R26, R26, 0x2 ;  /* 0x000000021a1a7836 */ /* 0x000fe40000000000 */
[----:B--2---:R-:W-:Y:S01]  /*0cf0*/  @!P3 IMAD.IADD R0, R0, 0x1, R19 ;  /* 0x000000010000b824 */ /* 0x004fe200078e0213 */
[----:B------:R-:W-:Y:S02]  /*0d00*/  IADD3 R19, PT, PT, R25, 0x1, RZ ;  /* 0x0000000119137810 */ /* 0x000fe40007ffe0ff */
[----:B------:R0:W2:Y:S01]  /*0d10*/  @!P4 LDG.E R25, desc[UR6][R20.64] ;  /* 0x000000061419c981 */ /* 0x0000a2000c1e1900 */
[----:B---3--:R-:W-:Y:S01]  /*0d20*/  @!P0 IMAD.IADD R0, R0, 0x1, R17 ;  /* 0x0000000100008824 */ /* 0x008fe200078e0211 */
[C---:B------:R-:W-:Y:S01]  /*0d30*/  ISETP.GT.U32.AND P0, PT, R11.reuse, 0x7ffffffe, PT ;  /* 0x7ffffffe0b00780c */ /* 0x040fe20003f04070 */
[----:B------:R-:W-:-:S05]  /*0d40*/  VIADD R17, R11, 0x1 ;  /* 0x000000010b117836 */ /* 0x000fca0000000000 */
[----:B------:R-:W-:-:S04]  /*0d50*/  ISETP.EQ.OR P0, PT, R17, R6, P0 ;  /* 0x000000061100720c */ /* 0x000fc80000702670 */
[----:B------:R-:W-:Y:S02]  /*0d60*/  ISETP.GE.OR P5, PT, R17, R3, P0 ;  /* 0x000000031100720c */ /* 0x000fe400007a6670 */
[----:B------:R-:W-:-:S04]  /*0d70*/  ISETP.GE.AND P2, PT, R19, 0x1, PT ;  /* 0x000000011300780c */ /* 0x000fc80003f46270 */
[----:B------:R-:W-:Y:S01]  /*0d80*/  ISETP.EQ.OR P2, PT, R19, R6, !P2 ;  /* 0x000000061300720c */ /* 0x000fe20005742670 */
[----:B----4-:R-:W-:-:S06]  /*0d90*/  @!P1 IMAD.IADD R0, R0, 0x1, R29 ;  /* 0x0000000100009824 */ /* 0x010fcc00078e021d */
[----:B------:R-:W1:Y:S01]  /*0da0*/  @!P5 LDC.64 R28, c[0x0][0x380] ;  /* 0x0000e000ff1cdb82 */ /* 0x000e620000000a00 */
[----:B------:R-:W-:Y:S01]  /*0db0*/  ISETP.GE.OR P2, PT, R19, R3, P2 ;  /* 0x000000031300720c */ /* 0x000fe20001746670 */
[C---:B0-----:R-:W-:Y:S01]  /*0dc0*/  VIADD R21, R24.reuse, 0x1 ;  /* 0x0000000118157836 */ /* 0x041fe20000000000 */
[----:B------:R-:W-:-:S04]  /*0dd0*/  ISETP.GT.U32.AND P0, PT, R24, 0x7ffffffe, PT ;  /* 0x7ffffffe1800780c */ /* 0x000fc80003f04070 */
[----:B------:R-:W-:-:S04]  /*0de0*/  ISETP.EQ.OR P0, PT, R21, R6, P0 ;  /* 0x000000061500720c */ /* 0x000fc80000702670 */
[----:B------:R-:W-:Y:S01]  /*0df0*/  ISETP.GE.OR P3, PT, R21, R3, P0 ;  /* 0x000000031500720c */ /* 0x000fe20000766670 */
[----:B-1----:R-:W-:Y:S02]  /*0e00*/  @!P5 IMAD.WIDE.U32 R28, R17, 0x4, R28 ;  /* 0x00000004111cd825 */ /* 0x002fe400078e001c */
[----:B------:R-:W0:Y:S01]  /*0e10*/  @!P2 LDC.64 R16, c[0x0][0x380] ;  /* 0x0000e000ff10ab82 */ /* 0x000e220000000a00 */
[----:B------:R-:W-:-:S03]  /*0e20*/  ISETP.GE.AND P1, PT, R26, 0x1, PT ;  /* 0x000000011a00780c */ /* 0x000fc60003f26270 */
[----:B------:R-:W3:Y:S01]  /*0e30*/  @!P5 LDG.E R29, desc[UR6][R28.64] ;  /* 0x000000061c1dd981 */ /* 0x000ee2000c1e1900 */
[----:B------:R-:W-:-:S04]  /*0e40*/  ISETP.EQ.OR P1, PT, R26, R6, !P1 ;  /* 0x000000061a00720c */ /* 0x000fc80004f22670 */
[----:B------:R-:W-:Y:S01]  /*0e50*/  ISETP.GE.OR P1, PT, R26, R3, P1 ;  /* 0x000000031a00720c */ /* 0x000fe20000f26670 */
[----:B0-----:R-:W-:Y:S02]  /*0e60*/  @!P2 IMAD.WIDE.U32 R16, R19, 0x4, R16 ;  /* 0x000000041310a825 */ /* 0x001fe400078e0010 */
[----:B------:R-:W0:Y:S04]  /*0e70*/  @!P3 LDC.64 R18, c[0x0][0x380] ;  /* 0x0000e000ff12bb82 */ /* 0x000e280000000a00 */
[----:B------:R-:W4:Y:S01]  /*0e80*/  @!P2 LDG.E R17, desc[UR6][R16.64] ;  /* 0x000000061011a981 */ /* 0x000f22000c1e1900 */
[----:B0-----:R-:W-:-:S05]  /*0e90*/  @!P3 IMAD.WIDE.U32 R18, R21, 0x4, R18 ;  /* 0x000000041512b825 */ /* 0x001fca00078e0012 */
[----:B------:R-:W0:Y:S01]  /*0ea0*/  @!P1 LDC.64 R20, c[0x0][0x380] ;  /* 0x0000e000ff149b82 */ /* 0x000e220000000a00 */
[----:B------:R-:W5:Y:S01]  /*0eb0*/  @!P3 LDG.E R19, desc[UR6][R18.64] ;  /* 0x000000061213b981 */ /* 0x000f62000c1e1900 */
[----:B0-----:R-:W-:-:S05]  /*0ec0*/  @!P1 IMAD.WIDE.U32 R20, R26, 0x4, R20 ;  /* 0x000000041a149825 */ /* 0x001fca00078e0014 */
[----:B------:R0:W4:Y:S01]  /*0ed0*/  @!P1 LDG.E R26, desc[UR6][R20.64] ;  /* 0x00000006141a9981 */ /* 0x000122000c1e1900 */
[----:B------:R-:W-:-:S05]  /*0ee0*/  VIADD R10, R10, 0x2 ;  /* 0x000000020a0a7836 */ /* 0x000fca0000000000 */
[----:B------:R-:W-:-:S04]  /*0ef0*/  ISETP.GE.AND P0, PT, R10, 0x1, PT ;  /* 0x000000010a00780c */ /* 0x000fc80003f06270 */
[----:B------:R-:W-:Y:S01]  /*0f00*/  ISETP.EQ.OR P0, PT, R10, R6, !P0 ;  /* 0x000000060a00720c */ /* 0x000fe20004702670 */
[----:B------:R-:W-:-:S03]  /*0f10*/  VIADD R22, R22, 0x2 ;  /* 0x0000000216167836 */ /* 0x000fc60000000000 */
[----:B------:R-:W-:Y:S01]  /*0f20*/  ISETP.GE.OR P0, PT, R10, R3, P0 ;  /* 0x000000030a00720c */ /* 0x000fe20000706670 */
[----:B------:R-:W-:Y:S01]  /*0f30*/  VIADD R23, R23, 0x2 ;  /* 0x0000000217177836 */ /* 0x000fe20000000000 */
[----:B------:R-:W-:Y:S01]  /*0f40*/  ISETP.GE.AND P6, PT, R22, 0x1, PT ;  /* 0x000000011600780c */ /* 0x000fe20003fc6270 */
[----:B------:R-:W-:-:S10]  /*0f50*/  VIADD R8, R8, 0x2 ;  /* 0x0000000208087836 */ /* 0x000fd40000000000 */
[----:B0-----:R-:W0:Y:S01]  /*0f60*/  @!P0 LDC.64 R20, c[0x0][0x380] ;  /* 0x0000e000ff148b82 */ /* 0x001e220000000a00 */
[----:B------:R-:W-:Y:S01]  /*0f70*/  VIADD R27, R27, 0x2 ;  /* 0x000000021b1b7836 */ /* 0x000fe20000000000 */
[----:B------:R-:W-:Y:S01]  /*0f80*/  IADD3 R24, PT, PT, R24, 0x2, RZ ;  /* 0x0000000218187810 */ /* 0x000fe20007ffe0ff */
[----:B0-----:R-:W-:-:S06]  /*0f90*/  @!P0 IMAD.WIDE.U32 R20, R10, 0x4, R20 ;  /* 0x000000040a148825 */ /* 0x001fcc00078e0014 */
[----:B------:R-:W4:Y:S01]  /*0fa0*/  @!P0 LDG.E R21, desc[UR6][R20.64] ;  /* 0x0000000614158981 */ /* 0x000f22000c1e1900 */
[----:B--2---:R-:W-:Y:S01]  /*0fb0*/  @!P4 IMAD.IADD R0, R0, 0x1, R25 ;  /* 0x000000010000c824 */ /* 0x004fe200078e0219 */
[----:B------:R-:W-:-:S04]  /*0fc0*/  ISETP.GE.AND P4, PT, R23, 0x1, PT ;  /* 0x000000011700780c */ /* 0x000fc80003f86270 */
[----:B------:R-:W-:-:S04]  /*0fd0*/  ISETP.EQ.OR P4, PT, R23, R6, !P4 ;  /* 0x000000061700720c */ /* 0x000fc80006782670 */
[----:B------:R-:W-:Y:S01]  /*0fe0*/  ISETP.GE.OR P4, PT, R23, R3, P4 ;  /* 0x000000031700720c */ /* 0x000fe20002786670 */
[----:B------:R-:W-:Y:S01]  /*0ff0*/  VIADD R25, R11, 0x2 ;  /* 0x000000020b197836 */ /* 0x000fe20000000000 */
[----:B---3--:R-:W-:Y:S02]  /*1000*/  @!P5 IADD3 R0, PT, PT, R0, R29, RZ ;  /* 0x0000001d0000d210 */ /* 0x008fe40007ffe0ff */
[-C--:B------:R-:W-:Y:S02]  /*1010*/  ISETP.EQ.OR P5, PT, R22, R6.reuse, !P6 ;  /* 0x000000061600720c */ /* 0x080fe400077a2670 */
[----:B------:R-:W-:Y:S02]  /*1020*/  ISETP.GE.AND P6, PT, R8, 0x1, PT ;  /* 0x000000010800780c */ /* 0x000fe40003fc6270 */
[----:B------:R-:W-:Y:S01]  /*1030*/  ISETP.GE.OR P5, PT, R22, R3, P5 ;  /* 0x000000031600720c */ /* 0x000fe20002fa6670 */
[----:B-----5:R-:W-:Y:S01]  /*1040*/  @!P3 IMAD.IADD R0, R0, 0x1, R19 ;  /* 0x000000010000b824 */ /* 0x020fe200078e0213 */
[----:B------:R-:W-:-:S11]  /*1050*/  ISETP.EQ.OR P3, PT, R8, R6, !P6 ;  /* 0x000000060800720c */ /* 0x000fd60007762670 */
[----:B------:R-:W0:Y:S01]  /*1060*/  @!P5 LDC.64 R18, c[0x0][0x380] ;  /* 0x0000e000ff12db82 */ /* 0x000e220000000a00 */
[----:B----4-:R-:W-:Y:S01]  /*1070*/  @!P2 IMAD.IADD R0, R0, 0x1, R17 ;  /* 0x000000010000a824 */ /* 0x010fe200078e0211 */
[----:B------:R-:W-:-:S06]  /*1080*/  ISETP.GE.OR P2, PT, R8, R3, P3 ;  /* 0x000000030800720c */ /* 0x000fcc0001f46670 */
[----:B------:R-:W1:Y:S01]  /*1090*/  @!P4 LDC.64 R16, c[0x0][0x380] ;  /* 0x0000e000ff10cb82 */ /* 0x000e620000000a00 */
[----:B------:R-:W-:-:S04]  /*10a0*/  ISETP.GE.AND P3, PT, R27, 0x1, PT ;  /* 0x000000011b00780c */ /* 0x000fc80003f66270 */
[----:B------:R-:W-:-:S03]  /*10b0*/  ISETP.EQ.OR P3, PT, R27, R6, !P3 ;  /* 0x000000061b00720c */ /* 0x000fc60005f62670 */
[----:B------:R-:W2:Y:S01]  /*10c0*/  @!P2 LDC.64 R10, c[0x0][0x380] ;  /* 0x0000e000ff0aab82 */ /* 0x000ea20000000a00 */
[-C--:B------:R-:W-:Y:S01]  /*10d0*/  ISETP.GE.OR P3, PT, R27, R3.reuse, P3 ;  /* 0x000000031b00720c */ /* 0x080fe20001f66670 */
[----:B------:R-:W-:Y:S01]  /*10e0*/  @!P1 IMAD.IADD R0, R0, 0x1, R26 ;  /* 0x0000000100009824 */ /* 0x000fe200078e021a */
[C---:B------:R-:W-:Y:S02]  /*10f0*/  ISETP.GE.AND P1, PT, R25.reuse, 0x1, PT ;  /* 0x000000011900780c */ /* 0x040fe40003f26270 */
[C---:B------:R-:W-:Y:S02]  /*1100*/  ISETP.GE.AND P6, PT, R24.reuse, 0x1, PT ;  /* 0x000000011800780c */ /* 0x040fe40003fc6270 */
[CC--:B------:R-:W-:Y:S02]  /*1110*/  ISETP.EQ.OR P1, PT, R25.reuse, R6.reuse, !P1 ;  /* 0x000000061900720c */ /* 0x0c0fe40004f22670 */
[----:B------:R-:W-:Y:S02]  /*1120*/  ISETP.EQ.OR P6, PT, R24, R6, !P6 ;  /* 0x000000061800720c */ /* 0x000fe400077c2670 */
[----:B------:R-:W-:-:S02]  /*1130*/  ISETP.GE.OR P1, PT, R25, R3, P1 ;  /* 0x000000031900720c */ /* 0x000fc40000f26670 */
[----:B------:R-:W-:Y:S01]  /*1140*/  ISETP.GE.OR P6, PT, R24, R3, P6 ;  /* 0x000000031800720c */ /* 0x000fe200037c6670 */
[----:B0-----:R-:W-:-:S04]  /*1150*/  @!P5 IMAD.WIDE.U32 R18, R22, 0x4, R18 ;  /* 0x000000041612d825 */ /* 0x001fc800078e0012 */
[----:B-1----:R-:W-:Y:S02]  /*1160*/  @!P4 IMAD.WIDE.U32 R16, R23, 0x4, R16 ;  /* 0x000000041710c825 */ /* 0x002fe400078e0010 */
[----:B------:R-:W0:Y:S01]  /*1170*/  @!P3 LDC.64 R22, c[0x0][0x380] ;  /* 0x0000e000ff16bb82 */ /* 0x000e220000000a00 */
[----:B------:R-:W3:Y:S04]  /*1180*/  @!P5 LDG.E R19, desc[UR6][R18.64] ;  /* 0x000000061213d981 */ /* 0x000ee8000c1e1900 */
[----:B------:R2:W4:Y:S03]  /*1190*/  @!P4 LDG.E R26, desc[UR6][R16.64] ;  /* 0x00000006101ac981 */ /* 0x000526000c1e1900 */
[----:B------:R-:W1:Y:S01]  /*11a0*/  @!P1 LDC.64 R28, c[0x0][0x380] ;  /* 0x0000e000ff1c9b82 */ /* 0x000e620000000a00 */
[----:B--2---:R-:W-:-:S07]  /*11b0*/  @!P2 IMAD.WIDE.U32 R16, R8, 0x4, R10 ;  /* 0x000000040810a825 */ /* 0x004fce00078e000a */
[----:B------:R-:W2:Y:S01]  /*11c0*/  @!P6 LDC.64 R10, c[0x0][0x380] ;  /* 0x0000e000ff0aeb82 */ /* 0x000ea20000000a00 */
[----:B------:R-:W5:Y:S01]  /*11d0*/  LDG.E R8, desc[UR6][R12.64] ;  /* 0x000000060c087981 */ /* 0x000f62000c1e1900 */
[----:B0-----:R-:W-:-:S03]  /*11e0*/  @!P3 IMAD.WIDE.U32 R22, R27, 0x4, R22 ;  /* 0x000000041b16b825 */ /* 0x001fc600078e0016 */
[----:B------:R-:W5:Y:S04]  /*11f0*/  @!P2 LDG.E R27, desc[UR6][R16.64] ;  /* 0x00000006101ba981 */ /* 0x000f68000c1e1900 */
[----:B------:R-:W5:Y:S01]  /*1200*/  @!P3 LDG.E R23, desc[UR6][R22.64] ;  /* 0x000000061617b981 */ /* 0x000f62000c1e1900 */
[----:B-1----:R-:W-:-:S06]  /*1210*/  @!P1 IMAD.WIDE.U32 R28, R25, 0x4, R28 ;  /* 0x00000004191c9825 */ /* 0x002fcc00078e001c */
[----:B------:R-:W5:Y:S01]  /*1220*/  @!P1 LDG.E R29, desc[UR6][R28.64] ;  /* 0x000000061c1d9981 */ /* 0x000f62000c1e1900 */
[----:B--2---:R-:W-:-:S06]  /*1230*/  @!P6 IMAD.WIDE.U32 R10, R24, 0x4, R10 ;  /* 0x00000004180ae825 */ /* 0x004fcc00078e000a */
[----:B------:R-:W2:Y:S01]  /*1240*/  @!P6 LDG.E R11, desc[UR6][R10.64] ;  /* 0x000000060a0be981 */ /* 0x000ea2000c1e1900 */
[----:B------:R-:W-:Y:S01]  /*1250*/  @!P0 IMAD.IADD R0, R0, 0x1, R21 ;  /* 0x0000000100008824 */ /* 0x000fe200078e0215 */
[----:B------:R-:W-:Y:S03]  /*1260*/  BSSY.RECONVERGENT B0, `(.L_x_0) ;  /* 0x0000012000007945 */ /* 0x000fe60003800200 */
[----:B---3--:R-:W-:-:S04]  /*1270*/  @!P5 IMAD.IADD R0, R0, 0x1, R19 ;  /* 0x000000010000d824 */ /* 0x008fc800078e0213 */
[----:B----4-:R-:W-:Y:S01]  /*1280*/  @!P4 IMAD.IADD R0, R0, 0x1, R26 ;  /* 0x000000010000c824 */ /* 0x010fe200078e021a */
[----:B-----5:R-:W-:-:S03]  /*1290*/  ISETP.NE.AND P0, PT, R8, 0x1, PT ;  /* 0x000000010800780c */ /* 0x020fc60003f05270 */
[----:B------:R-:W-:-:S04]  /*12a0*/  @!P2 IMAD.IADD R0, R0, 0x1, R27 ;  /* 0x000000010000a824 */ /* 0x000fc800078e021b */
[----:B------:R-:W-:-:S04]  /*12b0*/  @!P3 IMAD.IADD R0, R0, 0x1, R23 ;  /* 0x000000010000b824 */ /* 0x000fc800078e0217 */
[----:B------:R-:W-:-:S05]  /*12c0*/  @!P1 IMAD.IADD R0, R0, 0x1, R29 ;  /* 0x0000000100009824 */ /* 0x000fca00078e021d */
[----:B--2---:R-:W-:Y:S01]  /*12d0*/  @!P6 IADD3 R0, PT, PT, R0, R11, RZ ;  /* 0x0000000b0000e210 */ /* 0x004fe20007ffe0ff */
[----:B------:R-:W-:Y:S06]  /*12e0*/  @P0 BRA `(.L_x_1) ;  /* 0x0000000000140947 */ /* 0x000fec0003800000 */
[----:B------:R-:W-:Y:S02]  /*12f0*/  VIADD R0, R0, 0xfffffffa ;  /* 0xfffffffa00007836 */ /* 0x000fe40000000000 */
[----:B------:R-:W-:-:S03]  /*1300*/  IMAD.MOV.U32 R11, RZ, RZ, RZ ;  /* 0x000000ffff0b7224 */ /* 0x000fc600078e00ff */
[----:B------:R-:W-:-:S13]  /*1310*/  ISETP.GE.U32.AND P0, PT, R0, -0x2, PT ;  /* 0xfffffffe0000780c */ /* 0x000fda0003f06070 */
[----:B------:R-:W-:Y:S05]  /*1320*/  @!P0 BRA `(.L_x_2) ;  /* 0x0000000000148947 */ /* 0x000fea0003800000 */
[----:B------:R-:W-:Y:S05]  /*1330*/  BRA `(.L_x_3) ;  /* 0x00000000000c7947 */ /* 0x000fea0003800000 */
.L_x_1:
[----:B------:R-:W-:Y:S01]  /*1340*/  ISETP.NE.AND P0, PT, R0, 0x5, PT ;  /* 0x000000050000780c */ /* 0x000fe20003f05270 */
[----:B------:R-:W-:-:S12]  /*1350*/  IMAD.MOV.U32 R11, RZ, RZ, 0x1 ;  /* 0x00000001ff0b7424 */ /* 0x000fd800078e00ff */
[----:B------:R-:W-:Y:S05]  /*1360*/  @!P0 BRA `(.L_x_2) ;  /* 0x0000000000048947 */ /* 0x000fea0003800000 */
.L_x_3:
[----:B------:R-:W-:-:S07]  /*1370*/  IMAD.MOV.U32 R11, RZ, RZ, R8 ;  /* 0x000000ffff0b7224 */ /* 0x000fce00078e0008 */
.L_x_2:
[----:B------:R-:W-:Y:S05]  /*1380*/  BSYNC.RECONVERGENT B0 ;  /* 0x0000000000007941 */ /* 0x000fea0003800200 */
.L_x_0:
[----:B------:R0:W-:Y:S01]  /*1390*/  STG.E desc[UR6][R14.64], R11 ;  /* 0x0000000b0e007986 */ /* 0x0001e2000c101906 */
[----:B------:R-:W-:-:S05]  /*13a0*/  IMAD.IADD R6, R9, 0x1, R6 ;  /* 0x0000000109067824 */ /* 0x000fca00078e0206 */
[----:B------:R-:W-:-:S13]  /*13b0*/  ISETP.GE.AND P0, PT, R6, R3, PT ;  /* 0x000000030600720c */ /* 0x000fda0003f06270 */
[----:B0-----:R-:W-:Y:S05]  /*13c0*/  @!P0 BRA `(.L_x_4) ;  /* 0xffffffec00788947 */ /* 0x001fea000383ffff */
[----:B------:R-:W-:Y:S05]  /*13d0*/  EXIT ;  /* 0x000000000000794d */ /* 0x000fea0003800000 */
.L_x_5:
[----:B------:R-:W-:-:S00]  /*13e0*/  BRA `(.L_x_5) ;  /* 0xfffffffc00fc7947 */ /* 0x000fc0000383ffff */
[----:B------:R-:W-:-:S00]  /*13f0*/  NOP ;  /* 0x0000000000007918 */ /* 0x000fc00000000000 */
        /* <DEDUP_REMOVED lines=8> */
.L_x_6:


//--------------------- .nv.shared.reserved.0     --------------------------
	.section	.nv.shared.reserved.0,"aw",@nobits
	.weak		__nv_reservedSMEM_offset_0_alias
	.size		__nv_reservedSMEM_offset_0_alias, 0, 64
	.other		__nv_reservedSMEM_offset_0_alias,@"STO_CUDA_RESERVED_SHARED STV_DEFAULT"
__nv_reservedSMEM_offset_0_alias:
	.zero		0
	.zero		64


//--------------------- .nv.constant0._Z13evolve_kernelPiS_i --------------------------
	.section	.nv.constant0._Z13evolve_kernelPiS_i,"a",@progbits
	.sectionflags	@""
	.align	4
.nv.constant0._Z13evolve_kernelPiS_i:
	.zero		916


//--------------------- SYMBOLS --------------------------

	.type		.nv.reservedSmem.offset0,@object
	.size		.nv.reservedSmem.offset0,0x4
